//
// Generated by NVIDIA NVVM Compiler
//
// Compiler Build ID: CL-36424714
// Cuda compilation tools, release 13.0, V13.0.88
// Based on NVVM 20.0.0
//

.version 9.0
.target sm_100
.address_size 64

	// .globl	_Z23kLetterboxBGRA2RGB_FP16yiiiiiiP6__halfiifiif

.visible .entry _Z23kLetterboxBGRA2RGB_FP16yiiiiiiP6__halfiifiif(
	.param .u64 _Z23kLetterboxBGRA2RGB_FP16yiiiiiiP6__halfiifiif_param_0,
	.param .u32 _Z23kLetterboxBGRA2RGB_FP16yiiiiiiP6__halfiifiif_param_1,
	.param .u32 _Z23kLetterboxBGRA2RGB_FP16yiiiiiiP6__halfiifiif_param_2,
	.param .u32 _Z23kLetterboxBGRA2RGB_FP16yiiiiiiP6__halfiifiif_param_3,
	.param .u32 _Z23kLetterboxBGRA2RGB_FP16yiiiiiiP6__halfiifiif_param_4,
	.param .u32 _Z23kLetterboxBGRA2RGB_FP16yiiiiiiP6__halfiifiif_param_5,
	.param .u32 _Z23kLetterboxBGRA2RGB_FP16yiiiiiiP6__halfiifiif_param_6,
	.param .u64 .ptr .align 1 _Z23kLetterboxBGRA2RGB_FP16yiiiiiiP6__halfiifiif_param_7,
	.param .u32 _Z23kLetterboxBGRA2RGB_FP16yiiiiiiP6__halfiifiif_param_8,
	.param .u32 _Z23kLetterboxBGRA2RGB_FP16yiiiiiiP6__halfiifiif_param_9,
	.param .f32 _Z23kLetterboxBGRA2RGB_FP16yiiiiiiP6__halfiifiif_param_10,
	.param .u32 _Z23kLetterboxBGRA2RGB_FP16yiiiiiiP6__halfiifiif_param_11,
	.param .u32 _Z23kLetterboxBGRA2RGB_FP16yiiiiiiP6__halfiifiif_param_12,
	.param .f32 _Z23kLetterboxBGRA2RGB_FP16yiiiiiiP6__halfiifiif_param_13
)
{
	.reg .pred 	%p<9>;
	.reg .b16 	%rs<4>;
	.reg .b32 	%r<23>;
	.reg .b32 	%f<31>;
	.reg .b64 	%rd<9>;

	ld.param.u64 	%rd1, [_Z23kLetterboxBGRA2RGB_FP16yiiiiiiP6__halfiifiif_param_0];
	ld.param.u32 	%r3, [_Z23kLetterboxBGRA2RGB_FP16yiiiiiiP6__halfiifiif_param_3];
	ld.param.u32 	%r4, [_Z23kLetterboxBGRA2RGB_FP16yiiiiiiP6__halfiifiif_param_4];
	ld.param.u32 	%r5, [_Z23kLetterboxBGRA2RGB_FP16yiiiiiiP6__halfiifiif_param_5];
	ld.param.u32 	%r6, [_Z23kLetterboxBGRA2RGB_FP16yiiiiiiP6__halfiifiif_param_6];
	ld.param.u64 	%rd2, [_Z23kLetterboxBGRA2RGB_FP16yiiiiiiP6__halfiifiif_param_7];
	ld.param.u32 	%r7, [_Z23kLetterboxBGRA2RGB_FP16yiiiiiiP6__halfiifiif_param_8];
	ld.param.u32 	%r11, [_Z23kLetterboxBGRA2RGB_FP16yiiiiiiP6__halfiifiif_param_9];
	ld.param.f32 	%f9, [_Z23kLetterboxBGRA2RGB_FP16yiiiiiiP6__halfiifiif_param_10];
	ld.param.u32 	%r9, [_Z23kLetterboxBGRA2RGB_FP16yiiiiiiP6__halfiifiif_param_11];
	ld.param.u32 	%r10, [_Z23kLetterboxBGRA2RGB_FP16yiiiiiiP6__halfiifiif_param_12];
	ld.param.f32 	%f28, [_Z23kLetterboxBGRA2RGB_FP16yiiiiiiP6__halfiifiif_param_13];
	mov.u32 	%r12, %ctaid.x;
	mov.u32 	%r13, %ntid.x;
	mov.u32 	%r14, %tid.x;
	mad.lo.s32 	%r1, %r12, %r13, %r14;
	mov.u32 	%r15, %ctaid.y;
	mov.u32 	%r16, %ntid.y;
	mov.u32 	%r17, %tid.y;
	mad.lo.s32 	%r18, %r15, %r16, %r17;
	setp.ge.s32 	%p1, %r1, %r7;
	setp.ge.s32 	%p2, %r18, %r11;
	or.pred  	%p3, %p1, %p2;
	@%p3 bra 	$L__BB0_6;
	sub.s32 	%r19, %r1, %r9;
	cvt.rn.f32.s32 	%f11, %r19;
	div.rn.f32 	%f1, %f11, %f9;
	sub.s32 	%r20, %r18, %r10;
	cvt.rn.f32.s32 	%f12, %r20;
	div.rn.f32 	%f13, %f12, %f9;
	setp.ltu.f32 	%p4, %f1, 0f00000000;
	setp.ltu.f32 	%p5, %f13, 0f00000000;
	or.pred  	%p6, %p4, %p5;
	mov.f32 	%f29, %f28;
	mov.f32 	%f30, %f28;
	@%p6 bra 	$L__BB0_5;
	cvt.rn.f32.s32 	%f14, %r5;
	add.f32 	%f15, %f14, 0fBF800000;
	setp.gtu.f32 	%p7, %f1, %f15;
	mov.f32 	%f29, %f28;
	mov.f32 	%f30, %f28;
	@%p7 bra 	$L__BB0_5;
	cvt.rn.f32.s32 	%f16, %r6;
	add.f32 	%f17, %f16, 0fBF800000;
	setp.gtu.f32 	%p8, %f13, %f17;
	mov.f32 	%f29, %f28;
	mov.f32 	%f30, %f28;
	@%p8 bra 	$L__BB0_5;
	cvt.rn.f32.s32 	%f18, %r3;
	add.f32 	%f19, %f1, %f18;
	add.f32 	%f20, %f19, 0f3F000000;
	cvt.rn.f32.s32 	%f21, %r4;
	add.f32 	%f22, %f13, %f21;
	add.f32 	%f23, %f22, 0f3F000000;
	tex.2d.v4.f32.f32 	{%f30, %f29, %f28, %f24}, [%rd1, {%f20, %f23}];
$L__BB0_5:
	mad.lo.s32 	%r21, %r7, %r18, %r1;
	// begin inline asm
	{  cvt.rn.f16.f32 %rs1, %f28;}

	// end inline asm
	cvta.to.global.u64 	%rd3, %rd2;
	mul.wide.s32 	%rd4, %r21, 2;
	add.s64 	%rd5, %rd3, %rd4;
	st.global.u16 	[%rd5], %rs1;
	// begin inline asm
	{  cvt.rn.f16.f32 %rs2, %f29;}

	// end inline asm
	mul.lo.s32 	%r22, %r11, %r7;
	mul.wide.s32 	%rd6, %r22, 2;
	add.s64 	%rd7, %rd5, %rd6;
	st.global.u16 	[%rd7], %rs2;
	// begin inline asm
	{  cvt.rn.f16.f32 %rs3, %f30;}

	// end inline asm
	add.s64 	%rd8, %rd7, %rd6;
	st.global.u16 	[%rd8], %rs3;
$L__BB0_6:
	ret;

}


// ===== COMPILED SASS (sm_100) =====

	.target	sm_100

	.elftype	@"ET_EXEC"


//--------------------- .note.nv.tkinfo           --------------------------
	.section	.note.nv.tkinfo,"",@"SHT_NOTE"
	.sectionflags	@"SHF_NOTE_NV_TKINFO"
	.tkinfo
        /*0018*/ 	.word	0x00000002
        /*0030*/ 	.string	""
        /*0030*/ 	.string	"ptxas"
        /*0030*/ 	.string	"Cuda compilation tools, release 13.0, V13.0.88"
        /*0030*/ 	.string	"Build cuda_13.0.r13.0/compiler.36424714_0"
        /*0030*/ 	.string	"-arch sm_100 -m 64 "



//--------------------- .note.nv.cuinfo           --------------------------
	.section	.note.nv.cuinfo,"",@"SHT_NOTE"
	.sectionflags	@"SHF_NOTE_NV_CUINFO"
        /*0018*/ 	.short	0x0002
        /*001a*/ 	.short	0x0064
        /*001c*/ 	.short	0x0082
	.zero		2


//--------------------- .nv.info                  --------------------------
	.section	.nv.info,"",@"SHT_CUDA_INFO"
	.align	4


	//----- nvinfo : EIATTR_REGCOUNT
	.align		4
        /*0000*/ 	.byte	0x04, 0x2f
        /*0002*/ 	.short	(.L_1 - .L_0)
	.align		4
.L_0:
        /*0004*/ 	.word	index@(_Z23kLetterboxBGRA2RGB_FP16yiiiiiiP6__halfiifiif)
        /*0008*/ 	.word	0x00000013


	//----- nvinfo : EIATTR_FRAME_SIZE
	.align		4
.L_1:
        /*000c*/ 	.byte	0x04, 0x11
        /*000e*/ 	.short	(.L_3 - .L_2)
	.align		4
.L_2:
        /*0010*/ 	.word	index@($__internal_0_$__cuda_sm3x_div_rn_noftz_f32_slowpath)
        /*0014*/ 	.word	0x00000000


	//----- nvinfo : EIATTR_FRAME_SIZE
	.align		4
.L_3:
        /*0018*/ 	.byte	0x04, 0x11
        /*001a*/ 	.short	(.L_5 - .L_4)
	.align		4
.L_4:
        /*001c*/ 	.word	index@(_Z23kLetterboxBGRA2RGB_FP16yiiiiiiP6__halfiifiif)
        /*0020*/ 	.word	0x00000000


	//----- nvinfo : EIATTR_MIN_STACK_SIZE
	.align		4
.L_5:
        /*0024*/ 	.byte	0x04, 0x12
        /*0026*/ 	.short	(.L_7 - .L_6)
	.align		4
.L_6:
        /*0028*/ 	.word	index@(_Z23kLetterboxBGRA2RGB_FP16yiiiiiiP6__halfiifiif)
        /*002c*/ 	.word	0x00000000
.L_7:


//--------------------- .nv.compat                --------------------------
	.section	.nv.compat,"",@"SHT_CUDA_COMPAT_INFO"
	.align	4
        /*0000*/ 	.byte	0x02, 0x09, 0x00, 0x00, 0x02, 0x02, 0x02, 0x00, 0x02, 0x05, 0x05, 0x00, 0x03, 0x07, 0x01, 0x01
        /*0010*/ 	.byte	0x02, 0x03, 0x00, 0x00, 0x02, 0x06, 0x01, 0x00, 0x04, 0x0b, 0x08, 0x00, 0x01, 0x00, 0x00, 0x00
        /*0020*/ 	.byte	0x00, 0x00, 0x00, 0x00


//--------------------- .nv.info._Z23kLetterboxBGRA2RGB_FP16yiiiiiiP6__halfiifiif --------------------------
	.section	.nv.info._Z23kLetterboxBGRA2RGB_FP16yiiiiiiP6__halfiifiif,"",@"SHT_CUDA_INFO"
	.sectionflags	@""
	.align	4


	//----- nvinfo : EIATTR_CUDA_API_VERSION
	.align		4
        /*0000*/ 	.byte	0x04, 0x37
        /*0002*/ 	.short	(.L_9 - .L_8)
.L_8:
        /*0004*/ 	.word	0x00000082


	//----- nvinfo : EIATTR_KPARAM_INFO
	.align		4
.L_9:
        /*0008*/ 	.byte	0x04, 0x17
        /*000a*/ 	.short	(.L_11 - .L_10)
.L_10:
        /*000c*/ 	.word	0x00000000
        /*0010*/ 	.short	0x000d
        /*0012*/ 	.short	0x003c
        /*0014*/ 	.byte	0x00, 0xf0, 0x11, 0x00


	//----- nvinfo : EIATTR_KPARAM_INFO
	.align		4
.L_11:
        /*0018*/ 	.byte	0x04, 0x17
        /*001a*/ 	.short	(.L_13 - .L_12)
.L_12:
        /*001c*/ 	.word	0x00000000
        /*0020*/ 	.short	0x000c
        /*0022*/ 	.short	0x0038
        /*0024*/ 	.byte	0x00, 0xf0, 0x11, 0x00


	//----- nvinfo : EIATTR_KPARAM_INFO
	.align		4
.L_13:
        /*0028*/ 	.byte	0x04, 0x17
        /*002a*/ 	.short	(.L_15 - .L_14)
.L_14:
        /*002c*/ 	.word	0x00000000
        /*0030*/ 	.short	0x000b
        /*0032*/ 	.short	0x0034
        /*0034*/ 	.byte	0x00, 0xf0, 0x11, 0x00


	//----- nvinfo : EIATTR_KPARAM_INFO
	.align		4
.L_15:
        /*0038*/ 	.byte	0x04, 0x17
        /*003a*/ 	.short	(.L_17 - .L_16)
.L_16:
        /*003c*/ 	.word	0x00000000
        /*0040*/ 	.short	0x000a
        /*0042*/ 	.short	0x0030
        /*0044*/ 	.byte	0x00, 0xf0, 0x11, 0x00


	//----- nvinfo : EIATTR_KPARAM_INFO
	.align		4
.L_17:
        /*0048*/ 	.byte	0x04, 0x17
        /*004a*/ 	.short	(.L_19 - .L_18)
.L_18:
        /*004c*/ 	.word	0x00000000
        /*0050*/ 	.short	0x0009
        /*0052*/ 	.short	0x002c
        /*0054*/ 	.byte	0x00, 0xf0, 0x11, 0x00


	//----- nvinfo : EIATTR_KPARAM_INFO
	.align		4
.L_19:
        /*0058*/ 	.byte	0x04, 0x17
        /*005a*/ 	.short	(.L_21 - .L_20)
.L_20:
        /*005c*/ 	.word	0x00000000
        /*0060*/ 	.short	0x0008
        /*0062*/ 	.short	0x0028
        /*0064*/ 	.byte	0x00, 0xf0, 0x11, 0x00


	//----- nvinfo : EIATTR_KPARAM_INFO
	.align		4
.L_21:
        /*0068*/ 	.byte	0x04, 0x17
        /*006a*/ 	.short	(.L_23 - .L_22)
.L_22:
        /*006c*/ 	.word	0x00000000
        /*0070*/ 	.short	0x0007
        /*0072*/ 	.short	0x0020
        /*0074*/ 	.byte	0x00, 0xf5, 0x21, 0x00


	//----- nvinfo : EIATTR_KPARAM_INFO
	.align		4
.L_23:
        /*0078*/ 	.byte	0x04, 0x17
        /*007a*/ 	.short	(.L_25 - .L_24)
.L_24:
        /*007c*/ 	.word	0x00000000
        /*0080*/ 	.short	0x0006
        /*0082*/ 	.short	0x001c
        /*0084*/ 	.byte	0x00, 0xf0, 0x11, 0x00


	//----- nvinfo : EIATTR_KPARAM_INFO
	.align		4
.L_25:
        /*0088*/ 	.byte	0x04, 0x17
        /*008a*/ 	.short	(.L_27 - .L_26)
.L_26:
        /*008c*/ 	.word	0x00000000
        /*0090*/ 	.short	0x0005
        /*0092*/ 	.short	0x0018
        /*0094*/ 	.byte	0x00, 0xf0, 0x11, 0x00


	//----- nvinfo : EIATTR_KPARAM_INFO
	.align		4
.L_27:
        /*0098*/ 	.byte	0x04, 0x17
        /*009a*/ 	.short	(.L_29 - .L_28)
.L_28:
        /*009c*/ 	.word	0x00000000
        /*00a0*/ 	.short	0x0004
        /*00a2*/ 	.short	0x0014
        /*00a4*/ 	.byte	0x00, 0xf0, 0x11, 0x00


	//----- nvinfo : EIATTR_KPARAM_INFO
	.align		4
.L_29:
        /*00a8*/ 	.byte	0x04, 0x17
        /*00aa*/ 	.short	(.L_31 - .L_30)
.L_30:
        /*00ac*/ 	.word	0x00000000
        /*00b0*/ 	.short	0x0003
        /*00b2*/ 	.short	0x0010
        /*00b4*/ 	.byte	0x00, 0xf0, 0x11, 0x00


	//----- nvinfo : EIATTR_KPARAM_INFO
	.align		4
.L_31:
        /*00b8*/ 	.byte	0x04, 0x17
        /*00ba*/ 	.short	(.L_33 - .L_32)
.L_32:
        /*00bc*/ 	.word	0x00000000
        /*00c0*/ 	.short	0x0002
        /*00c2*/ 	.short	0x000c
        /*00c4*/ 	.byte	0x00, 0xf0, 0x11, 0x00


	//----- nvinfo : EIATTR_KPARAM_INFO
	.align		4
.L_33:
        /*00c8*/ 	.byte	0x04, 0x17
        /*00ca*/ 	.short	(.L_35 - .L_34)
.L_34:
        /*00cc*/ 	.word	0x00000000
        /*00d0*/ 	.short	0x0001
        /*00d2*/ 	.short	0x0008
        /*00d4*/ 	.byte	0x00, 0xf0, 0x11, 0x00


	//----- nvinfo : EIATTR_KPARAM_INFO
	.align		4
.L_35:
        /*00d8*/ 	.byte	0x04, 0x17
        /*00da*/ 	.short	(.L_37 - .L_36)
.L_36:
        /*00dc*/ 	.word	0x00000000
        /*00e0*/ 	.short	0x0000
        /*00e2*/ 	.short	0x0000
        /*00e4*/ 	.byte	0x00, 0xf0, 0x21, 0x00


	//----- nvinfo : EIATTR_SPARSE_MMA_MASK
	.align		4
.L_37:
        /*00e8*/ 	.byte	0x03, 0x50
        /*00ea*/ 	.short	0x0000


	//----- nvinfo : EIATTR_MAXREG_COUNT
	.align		4
        /*00ec*/ 	.byte	0x03, 0x1b
        /*00ee*/ 	.short	0x00ff


	//----- nvinfo : EIATTR_MERCURY_ISA_VERSION
	.align		4
        /*00f0*/ 	.byte	0x03, 0x5f
        /*00f2*/ 	.short	0x0101


	//----- nvinfo : EIATTR_VRC_CTA_INIT_COUNT
	.align		4
        /*00f4*/ 	.byte	0x02, 0x4a
	.zero		1
	.zero		1


	//----- nvinfo : EIATTR_EXIT_INSTR_OFFSETS
	.align		4
        /*00f8*/ 	.byte	0x04, 0x1c
        /*00fa*/ 	.short	(.L_39 - .L_38)


	//   ....[0]....
.L_38:
        /*00fc*/ 	.word	0x000000c0


	//   ....[1]....
        /*0100*/ 	.word	0x00000610


	//----- nvinfo : EIATTR_CRS_STACK_SIZE
	.align		4
.L_39:
        /*0104*/ 	.byte	0x04, 0x1e
        /*0106*/ 	.short	(.L_41 - .L_40)
.L_40:
        /*0108*/ 	.word	0x00000000


	//----- nvinfo : EIATTR_CBANK_PARAM_SIZE
	.align		4
.L_41:
        /*010c*/ 	.byte	0x03, 0x19
        /*010e*/ 	.short	0x0040


	//----- nvinfo : EIATTR_PARAM_CBANK
	.align		4
        /*0110*/ 	.byte	0x04, 0x0a
        /*0112*/ 	.short	(.L_43 - .L_42)
	.align		4
.L_42:
        /*0114*/ 	.word	index@(.nv.constant0._Z23kLetterboxBGRA2RGB_FP16yiiiiiiP6__halfiifiif)
        /*0118*/ 	.short	0x0380
        /*011a*/ 	.short	0x0040


	//----- nvinfo : EIATTR_SW_WAR
	.align		4
.L_43:
        /*011c*/ 	.byte	0x04, 0x36
        /*011e*/ 	.short	(.L_45 - .L_44)
.L_44:
        /*0120*/ 	.word	0x00000008
.L_45:


//--------------------- .nv.callgraph             --------------------------
	.section	.nv.callgraph,"",@"SHT_CUDA_CALLGRAPH"
	.align	4
	.sectionentsize	8
	.align		4
        /*0000*/ 	.word	0x00000000
	.align		4
        /*0004*/ 	.word	0xffffffff
	.align		4
        /*0008*/ 	.word	0x00000000
	.align		4
        /*000c*/ 	.word	0xfffffffe
	.align		4
        /*0010*/ 	.word	0x00000000
	.align		4
        /*0014*/ 	.word	0xfffffffd
	.align		4
        /*0018*/ 	.word	0x00000000
	.align		4
        /*001c*/ 	.word	0xfffffffc


//--------------------- .text._Z23kLetterboxBGRA2RGB_FP16yiiiiiiP6__halfiifiif --------------------------
	.section	.text._Z23kLetterboxBGRA2RGB_FP16yiiiiiiP6__halfiifiif,"ax",@progbits
	.align	128
        .global         _Z23kLetterboxBGRA2RGB_FP16yiiiiiiP6__halfiifiif
        .type           _Z23kLetterboxBGRA2RGB_FP16yiiiiiiP6__halfiifiif,@function
        .size           _Z23kLetterboxBGRA2RGB_FP16yiiiiiiP6__halfiifiif,(.L_x_18 - _Z23kLetterboxBGRA2RGB_FP16yiiiiiiP6__halfiifiif)
        .other          _Z23kLetterboxBGRA2RGB_FP16yiiiiiiP6__halfiifiif,@"STO_CUDA_ENTRY STV_DEFAULT"
_Z23kLetterboxBGRA2RGB_FP16yiiiiiiP6__halfiifiif:
.text._Z23kLetterboxBGRA2RGB_FP16yiiiiiiP6__halfiifiif:
[----:B------:R-:W-:Y:S01]  /*0000*/  LDC R1, c[0x0][0x37c] ;  /* 0x0000df00ff017b82 */ /* 0x000fe20000000800 */
[----:B------:R-:W0:Y:S07]  /*0010*/  S2R R0, SR_TID.Y ;  /* 0x0000000000007919 */ /* 0x000e2e0000002200 */
[----:B------:R-:W1:Y:S01]  /*0020*/  LDC R4, c[0x0][0x360] ;  /* 0x0000d800ff047b82 */ /* 0x000e620000000800 */
[----:B------:R-:W2:Y:S01]  /*0030*/  LDCU.64 UR6, c[0x0][0x3a8] ;  /* 0x00007500ff0677ac */ /* 0x000ea20008000a00 */
[----:B------:R-:W1:Y:S06]  /*0040*/  S2R R3, SR_TID.X ;  /* 0x0000000000037919 */ /* 0x000e6c0000002100 */
[----:B------:R-:W0:Y:S08]  /*0050*/  S2UR UR5, SR_CTAID.Y ;  /* 0x00000000000579c3 */ /* 0x000e300000002600 */
[----:B------:R-:W0:Y:S08]  /*0060*/  LDC R5, c[0x0][0x364] ;  /* 0x0000d900ff057b82 */ /* 0x000e300000000800 */
[----:B------:R-:W1:Y:S01]  /*0070*/  S2UR UR4, SR_CTAID.X ;  /* 0x00000000000479c3 */ /* 0x000e620000002500 */
[----:B0-----:R-:W-:-:S05]  /*0080*/  IMAD R5, R5, UR5, R0 ;  /* 0x0000000505057c24 */ /* 0x001fca000f8e0200 */
[----:B--2---:R-:W-:Y:S01]  /*0090*/  ISETP.GE.AND P0, PT, R5, UR7, PT ;  /* 0x0000000705007c0c */ /* 0x004fe2000bf06270 */
[----:B-1----:R-:W-:-:S05]  /*00a0*/  IMAD R4, R4, UR4, R3 ;  /* 0x0000000404047c24 */ /* 0x002fca000f8e0203 */
[----:B------:R-:W-:-:S13]  /*00b0*/  ISETP.GE.OR P0, PT, R4, UR6, P0 ;  /* 0x0000000604007c0c */ /* 0x000fda0008706670 */
[----:B------:R-:W-:Y:S05]  /*00c0*/  @P0 EXIT ;  /* 0x000000000000094d */ /* 0x000fea0003800000 */
[----:B------:R-:W0:Y:S01]  /*00d0*/  LDC.64 R8, c[0x0][0x3b0] ;  /* 0x0000ec00ff087b82 */ /* 0x000e220000000a00 */
[----:B------:R-:W1:Y:S01]  /*00e0*/  LDCU UR4, c[0x0][0x3bc] ;  /* 0x00007780ff0477ac */ /* 0x000e620008000800 */
[----:B------:R-:W-:Y:S06]  /*00f0*/  BSSY.RECONVERGENT B0, `(.L_x_0) ;  /* 0x0000010000007945 */ /* 0x000fec0003800200 */
[----:B------:R-:W2:Y:S01]  /*0100*/  LDC R0, c[0x0][0x3b0] ;  /* 0x0000ec00ff007b82 */ /* 0x000ea20000000800 */
[----:B0-----:R-:W0:Y:S01]  /*0110*/  MUFU.RCP R7, R8 ;  /* 0x0000000800077308 */ /* 0x001e220000001000 */
[----:B------:R-:W-:-:S05]  /*0120*/  IMAD.IADD R3, R4, 0x1, -R9 ;  /* 0x0000000104037824 */ /* 0x000fca00078e0a09 */
[----:B------:R-:W-:-:S04]  /*0130*/  I2FP.F32.S32 R3, R3 ;  /* 0x0000000300037245 */ /* 0x000fc80000201400 */
[----:B------:R-:W3:Y:S01]  /*0140*/  FCHK P0, R3, R8 ;  /* 0x0000000803007302 */ /* 0x000ee20000000000 */
[----:B0-----:R-:W-:-:S04]  /*0150*/  FFMA R2, R7, -R8, 1 ;  /* 0x3f80000007027423 */ /* 0x001fc80000000808 */
[----:B------:R-:W-:-:S04]  /*0160*/  FFMA R2, R7, R2, R7 ;  /* 0x0000000207027223 */ /* 0x000fc80000000007 */
[----:B------:R-:W-:-:S04]  /*0170*/  FFMA R7, R3, R2, RZ ;  /* 0x0000000203077223 */ /* 0x000fc800000000ff */
[----:B------:R-:W-:-:S04]  /*0180*/  FFMA R6, R7, -R8, R3 ;  /* 0x8000000807067223 */ /* 0x000fc80000000003 */
[----:B------:R-:W-:Y:S01]  /*0190*/  FFMA R7, R2, R6, R7 ;  /* 0x0000000602077223 */ /* 0x000fe20000000007 */
[----:B-1----:R-:W-:Y:S01]  /*01a0*/  IMAD.U32 R6, RZ, RZ, UR4 ;  /* 0x00000004ff067e24 */ /* 0x002fe2000f8e00ff */
[----:B--23--:R-:W-:Y:S06]  /*01b0*/  @!P0 BRA `(.L_x_1) ;  /* 0x00000000000c8947 */ /* 0x00cfec0003800000 */
[----:B------:R-:W-:-:S07]  /*01c0*/  MOV R8, 0x1e0 ;  /* 0x000001e000087802 */ /* 0x000fce0000000f00 */
[----:B------:R-:W-:Y:S05]  /*01d0*/  CALL.REL.NOINC `($__internal_0_$__cuda_sm3x_div_rn_noftz_f32_slowpath) ;  /* 0x0000000400107944 */ /* 0x000fea0003c00000 */
[----:B------:R-:W-:-:S07]  /*01e0*/  IMAD.MOV.U32 R7, RZ, RZ, R2 ;  /* 0x000000ffff077224 */ /* 0x000fce00078e0002 */
.L_x_1:
[----:B------:R-:W-:Y:S05]  /*01f0*/  BSYNC.RECONVERGENT B0 ;  /* 0x0000000000007941 */ /* 0x000fea0003800200 */
.L_x_0:
[----:B------:R-:W0:Y:S01]  /*0200*/  LDC R10, c[0x0][0x3b0] ;  /* 0x0000ec00ff0a7b82 */ /* 0x000e220000000800 */
[----:B------:R-:W1:Y:S01]  /*0210*/  LDCU UR4, c[0x0][0x3b8] ;  /* 0x00007700ff0477ac */ /* 0x000e620008000800 */
[----:B------:R-:W-:Y:S01]  /*0220*/  BSSY.RECONVERGENT B0, `(.L_x_2) ;  /* 0x000000d000007945 */ /* 0x000fe20003800200 */
[----:B-1----:R-:W-:Y:S01]  /*0230*/  VIADD R2, R5, -UR4 ;  /* 0x8000000405027c36 */ /* 0x002fe20008000000 */
[----:B0-----:R-:W0:Y:S04]  /*0240*/  MUFU.RCP R9, R10 ;  /* 0x0000000a00097308 */ /* 0x001e280000001000 */
[----:B------:R-:W-:-:S04]  /*0250*/  I2FP.F32.S32 R3, R2 ;  /* 0x0000000200037245 */ /* 0x000fc80000201400 */
[----:B------:R-:W1:Y:S01]  /*0260*/  FCHK P0, R3, R10 ;  /* 0x0000000a03007302 */ /* 0x000e620000000000 */
[----:B0-----:R-:W-:-:S04]  /*0270*/  FFMA R8, R9, -R10, 1 ;  /* 0x3f80000009087423 */ /* 0x001fc8000000080a */
[----:B------:R-:W-:-:S04]  /*0280*/  FFMA R2, R9, R8, R9 ;  /* 0x0000000809027223 */ /* 0x000fc80000000009 */
[----:B------:R-:W-:-:S04]  /*0290*/  FFMA R8, R2, R3, RZ ;  /* 0x0000000302087223 */ /* 0x000fc800000000ff */
[----:B------:R-:W-:-:S04]  /*02a0*/  FFMA R9, R8, -R10, R3 ;  /* 0x8000000a08097223 */ /* 0x000fc80000000003 */
[----:B------:R-:W-:Y:S01]  /*02b0*/  FFMA R2, R2, R9, R8 ;  /* 0x0000000902027223 */ /* 0x000fe20000000008 */
[----:B-1----:R-:W-:Y:S06]  /*02c0*/  @!P0 BRA `(.L_x_3) ;  /* 0x0000000000088947 */ /* 0x002fec0003800000 */
[----:B------:R-:W-:-:S07]  /*02d0*/  MOV R8, 0x2f0 ;  /* 0x000002f000087802 */ /* 0x000fce0000000f00 */
[----:B------:R-:W-:Y:S05]  /*02e0*/  CALL.REL.NOINC `($__internal_0_$__cuda_sm3x_div_rn_noftz_f32_slowpath) ;  /* 0x0000000000cc7944 */ /* 0x000fea0003c00000 */
.L_x_3:
[----:B------:R-:W-:Y:S05]  /*02f0*/  BSYNC.RECONVERGENT B0 ;  /* 0x0000000000007941 */ /* 0x000fea0003800200 */
.L_x_2:
[----:B------:R-:W-:Y:S01]  /*0300*/  FSETP.GE.AND P0, PT, R2, RZ, PT ;  /* 0x000000ff0200720b */ /* 0x000fe20003f06000 */
[----:B------:R-:W0:Y:S01]  /*0310*/  LDCU UR8, c[0x0][0x3bc] ;  /* 0x00007780ff0877ac */ /* 0x000e220008000800 */
[----:B------:R-:W-:Y:S02]  /*0320*/  BSSY.RECONVERGENT B0, `(.L_x_4) ;  /* 0x0000020000007945 */ /* 0x000fe40003800200 */
[----:B------:R-:W-:Y:S01]  /*0330*/  FSETP.LTU.OR P0, PT, R7, RZ, !P0 ;  /* 0x000000ff0700720b */ /* 0x000fe20004709400 */
[----:B------:R-:W1:Y:S01]  /*0340*/  LDCU.64 UR6, c[0x0][0x358] ;  /* 0x00006b00ff0677ac */ /* 0x000e620008000a00 */
[----:B0-----:R-:W-:Y:S02]  /*0350*/  IMAD.U32 R9, RZ, RZ, UR8 ;  /* 0x00000008ff097e24 */ /* 0x001fe4000f8e00ff */
[----:B------:R-:W-:-:S09]  /*0360*/  IMAD.U32 R8, RZ, RZ, UR8 ;  /* 0x00000008ff087e24 */ /* 0x000fd2000f8e00ff */
[----:B------:R-:W-:Y:S05]  /*0370*/  @P0 BRA `(.L_x_5) ;  /* 0x0000000000680947 */ /* 0x000fea0003800000 */
[----:B------:R-:W0:Y:S01]  /*0380*/  LDCU UR4, c[0x0][0x398] ;  /* 0x00007300ff0477ac */ /* 0x000e220008000800 */
[----:B------:R-:W-:Y:S02]  /*0390*/  IMAD.U32 R9, RZ, RZ, UR8 ;  /* 0x00000008ff097e24 */ /* 0x000fe4000f8e00ff */
[----:B------:R-:W-:Y:S01]  /*03a0*/  IMAD.U32 R8, RZ, RZ, UR8 ;  /* 0x00000008ff087e24 */ /* 0x000fe2000f8e00ff */
[----:B0-----:R-:W-:-:S05]  /*03b0*/  I2FP.F32.S32 R0, UR4 ;  /* 0x0000000400007c45 */ /* 0x001fca0008201400 */
[----:B------:R-:W-:-:S05]  /*03c0*/  FADD R0, R0, -1 ;  /* 0xbf80000000007421 */ /* 0x000fca0000000000 */
[----:B------:R-:W-:-:S13]  /*03d0*/  FSETP.GTU.AND P0, PT, R7, R0, PT ;  /* 0x000000000700720b */ /* 0x000fda0003f0c000 */
        /* <DEDUP_REMOVED lines=8> */
[----:B------:R-:W0:Y:S01]  /*0460*/  LDCU.64 UR4, c[0x0][0x390] ;  /* 0x00007200ff0477ac */ /* 0x000e220008000a00 */
[----:B------:R-:W-:Y:S01]  /*0470*/  IMAD.MOV.U32 R6, RZ, RZ, -0x3e000000 ;  /* 0xc2000000ff067424 */ /* 0x000fe200078e00ff */
[----:B0-----:R-:W-:Y:S01]  /*0480*/  I2FP.F32.S32 R0, UR4 ;  /* 0x0000000400007c45 */ /* 0x001fe20008201400 */
[----:B------:R-:W0:Y:S01]  /*0490*/  LDCU UR4, c[0x0][0x380] ;  /* 0x00007000ff0477ac */ /* 0x000e220008000800 */
[----:B------:R-:W-:-:S03]  /*04a0*/  I2FP.F32.S32 R3, UR5 ;  /* 0x0000000500037c45 */ /* 0x000fc60008201400 */
[----:B------:R-:W-:Y:S01]  /*04b0*/  FADD R0, R0, R7 ;  /* 0x0000000700007221 */ /* 0x000fe20000000000 */
[----:B------:R-:W-:Y:S01]  /*04c0*/  UMOV UR5, URZ ;  /* 0x000000ff00057c82 */ /* 0x000fe20008000000 */
[----:B------:R-:W-:Y:S02]  /*04d0*/  FADD R3, R3, R2 ;  /* 0x0000000203037221 */ /* 0x000fe40000000000 */
[----:B------:R-:W-:Y:S02]  /*04e0*/  FADD R8, R0, 0.5 ;  /* 0x3f00000000087421 */ /* 0x000fe40000000000 */
[----:B------:R-:W-:-:S06]  /*04f0*/  FADD R9, R3, 0.5 ;  /* 0x3f00000003097421 */ /* 0x000fcc0000000000 */
[----:B0-----:R0:W5:Y:S01]  /*0500*/  TEX.LL R6, R8, R8, R6, UR4, 2D, 0x7 ;  /* 0x28ff040608087f60 */ /* 0x00116200089e0706 */
[----:B------:R-:W-:Y:S01]  /*0510*/  NOP ;  /* 0x0000000000007918 */ /* 0x000fe20000000000 */
.L_x_5:
[----:B01----:R-:W-:Y:S05]  /*0520*/  BSYNC.RECONVERGENT B0 ;  /* 0x0000000000007941 */ /* 0x003fea0003800200 */
.L_x_4:
[----:B------:R-:W0:Y:S01]  /*0530*/  LDC.64 R10, c[0x0][0x3a8] ;  /* 0x0000ea00ff0a7b82 */ /* 0x000e220000000a00 */
[----:B-----5:R-:W-:Y:S02]  /*0540*/  F2FP.F16.F32.PACK_AB R6, R9, R6 ;  /* 0x000000060906723e */ /* 0x020fe400000000ff */
[----:B------:R-:W-:Y:S02]  /*0550*/  F2FP.F16.F32.PACK_AB R8, RZ, R8 ;  /* 0x00000008ff08723e */ /* 0x000fe400000000ff */
[C---:B------:R-:W-:Y:S02]  /*0560*/  PRMT R0, R6.reuse, 0x7610, R0 ;  /* 0x0000761006007816 */ /* 0x040fe40000000000 */
[----:B------:R-:W-:Y:S01]  /*0570*/  PRMT R9, R6, 0x7632, R9 ;  /* 0x0000763206097816 */ /* 0x000fe20000000009 */
[----:B------:R-:W1:Y:S01]  /*0580*/  LDC.64 R2, c[0x0][0x3a0] ;  /* 0x0000e800ff027b82 */ /* 0x000e620000000a00 */
[-C--:B0-----:R-:W-:Y:S02]  /*0590*/  IMAD R5, R5, R10.reuse, R4 ;  /* 0x0000000a05057224 */ /* 0x081fe400078e0204 */
[----:B------:R-:W-:-:S02]  /*05a0*/  IMAD R7, R11, R10, RZ ;  /* 0x0000000a0b077224 */ /* 0x000fc400078e02ff */
[----:B-1----:R-:W-:-:S05]  /*05b0*/  IMAD.WIDE R2, R5, 0x2, R2 ;  /* 0x0000000205027825 */ /* 0x002fca00078e0202 */
[----:B------:R-:W-:Y:S01]  /*05c0*/  STG.E.U16 desc[UR6][R2.64], R0 ;  /* 0x0000000002007986 */ /* 0x000fe2000c101506 */
[----:B------:R-:W-:-:S05]  /*05d0*/  IMAD.WIDE R4, R7, 0x2, R2 ;  /* 0x0000000207047825 */ /* 0x000fca00078e0202 */
[----:B------:R-:W-:Y:S01]  /*05e0*/  STG.E.U16 desc[UR6][R4.64], R9 ;  /* 0x0000000904007986 */ /* 0x000fe2000c101506 */
[----:B------:R-:W-:-:S05]  /*05f0*/  IMAD.WIDE R6, R7, 0x2, R4 ;  /* 0x0000000207067825 */ /* 0x000fca00078e0204 */
[----:B------:R-:W-:Y:S01]  /*0600*/  STG.E.U16 desc[UR6][R6.64], R8 ;  /* 0x0000000806007986 */ /* 0x000fe2000c101506 */
[----:B------:R-:W-:Y:S05]  /*0610*/  EXIT ;  /* 0x000000000000794d */ /* 0x000fea0003800000 */
        .weak           $__internal_0_$__cuda_sm3x_div_rn_noftz_f32_slowpath
        .type           $__internal_0_$__cuda_sm3x_div_rn_noftz_f32_slowpath,@function
        .size           $__internal_0_$__cuda_sm3x_div_rn_noftz_f32_slowpath,(.L_x_18 - $__internal_0_$__cuda_sm3x_div_rn_noftz_f32_slowpath)
$__internal_0_$__cuda_sm3x_div_rn_noftz_f32_slowpath:
[--C-:B------:R-:W-:Y:S01]  /*0620*/  SHF.R.U32.HI R9, RZ, 0x17, R0.reuse ;  /* 0x00000017ff097819 */ /* 0x100fe20000011600 */
[----:B------:R-:W-:Y:S01]  /*0630*/  BSSY.RECONVERGENT B1, `(.L_x_6) ;  /* 0x0000063000017945 */ /* 0x000fe20003800200 */
[----:B------:R-:W-:Y:S02]  /*0640*/  SHF.R.U32.HI R2, RZ, 0x17, R3 ;  /* 0x00000017ff027819 */ /* 0x000fe40000011603 */
[----:B------:R-:W-:Y:S02]  /*0650*/  LOP3.LUT R9, R9, 0xff, RZ, 0xc0, !PT ;  /* 0x000000ff09097812 */ /* 0x000fe400078ec0ff */
[----:B------:R-:W-:Y:S01]  /*0660*/  LOP3.LUT R12, R2, 0xff, RZ, 0xc0, !PT ;  /* 0x000000ff020c7812 */ /* 0x000fe200078ec0ff */
[----:B------:R-:W-:Y:S02]  /*0670*/  IMAD.MOV.U32 R2, RZ, RZ, R0 ;  /* 0x000000ffff027224 */ /* 0x000fe400078e0000 */
[----:B------:R-:W-:Y:S02]  /*0680*/  VIADD R11, R9, 0xffffffff ;  /* 0xffffffff090b7836 */ /* 0x000fe40000000000 */
[----:B------:R-:W-:-:S03]  /*0690*/  VIADD R13, R12, 0xffffffff ;  /* 0xffffffff0c0d7836 */ /* 0x000fc60000000000 */
[----:B------:R-:W-:-:S04]  /*06a0*/  ISETP.GT.U32.AND P0, PT, R11, 0xfd, PT ;  /* 0x000000fd0b00780c */ /* 0x000fc80003f04070 */
[----:B------:R-:W-:-:S13]  /*06b0*/  ISETP.GT.U32.OR P0, PT, R13, 0xfd, P0 ;  /* 0x000000fd0d00780c */ /* 0x000fda0000704470 */
[----:B------:R-:W-:Y:S01]  /*06c0*/  @!P0 IMAD.MOV.U32 R10, RZ, RZ, RZ ;  /* 0x000000ffff0a8224 */ /* 0x000fe200078e00ff */
[----:B------:R-:W-:Y:S06]  /*06d0*/  @!P0 BRA `(.L_x_7) ;  /* 0x00000000005c8947 */ /* 0x000fec0003800000 */
[----:B------:R-:W-:Y:S02]  /*06e0*/  FSETP.GTU.FTZ.AND P0, PT, |R3|, +INF , PT ;  /* 0x7f8000000300780b */ /* 0x000fe40003f1c200 */
[----:B------:R-:W-:-:S04]  /*06f0*/  FSETP.GTU.FTZ.AND P1, PT, |R0|, +INF , PT ;  /* 0x7f8000000000780b */ /* 0x000fc80003f3c200 */
[----:B------:R-:W-:-:S13]  /*0700*/  PLOP3.LUT P0, PT, P0, P1, PT, 0xf8, 0x8f ;  /* 0x00000000008f781c */ /* 0x000fda0000703f70 */
[----:B------:R-:W-:Y:S05]  /*0710*/  @P0 BRA `(.L_x_8) ;  /* 0x00000004004c0947 */ /* 0x000fea0003800000 */
[----:B------:R-:W-:-:S13]  /*0720*/  LOP3.LUT P0, RZ, R2, 0x7fffffff, R3, 0xc8, !PT ;  /* 0x7fffffff02ff7812 */ /* 0x000fda000780c803 */
[----:B------:R-:W-:Y:S05]  /*0730*/  @!P0 BRA `(.L_x_9) ;  /* 0x00000004003c8947 */ /* 0x000fea0003800000 */
[C---:B------:R-:W-:Y:S02]  /*0740*/  FSETP.NEU.FTZ.AND P2, PT, |R3|.reuse, +INF , PT ;  /* 0x7f8000000300780b */ /* 0x040fe40003f5d200 */
[----:B------:R-:W-:Y:S02]  /*0750*/  FSETP.NEU.FTZ.AND P1, PT, |R0|, +INF , PT ;  /* 0x7f8000000000780b */ /* 0x000fe40003f3d200 */
[----:B------:R-:W-:-:S11]  /*0760*/  FSETP.NEU.FTZ.AND P0, PT, |R3|, +INF , PT ;  /* 0x7f8000000300780b */ /* 0x000fd60003f1d200 */
[----:B------:R-:W-:Y:S05]  /*0770*/  @!P1 BRA !P2, `(.L_x_9) ;  /* 0x00000004002c9947 */ /* 0x000fea0005000000 */
[----:B------:R-:W-:-:S04]  /*0780*/  LOP3.LUT P2, RZ, R3, 0x7fffffff, RZ, 0xc0, !PT ;  /* 0x7fffffff03ff7812 */ /* 0x000fc8000784c0ff */
[----:B------:R-:W-:-:S13]  /*0790*/  PLOP3.LUT P1, PT, P1, P2, PT, 0x2f, 0xf2 ;  /* 0x0000000000f2781c */ /* 0x000fda0000f24577 */
[----:B------:R-:W-:Y:S05]  /*07a0*/  @P1 BRA `(.L_x_10) ;  /* 0x0000000400181947 */ /* 0x000fea0003800000 */
[----:B------:R-:W-:-:S04]  /*07b0*/  LOP3.LUT P1, RZ, R2, 0x7fffffff, RZ, 0xc0, !PT ;  /* 0x7fffffff02ff7812 */ /* 0x000fc8000782c0ff */
[----:B------:R-:W-:-:S13]  /*07c0*/  PLOP3.LUT P0, PT, P0, P1, PT, 0x2f, 0xf2 ;  /* 0x0000000000f2781c */ /* 0x000fda0000702577 */
[----:B------:R-:W-:Y:S05]  /*07d0*/  @P0 BRA `(.L_x_11) ;  /* 0x0000000400000947 */ /* 0x000fea0003800000 */
[----:B------:R-:W-:Y:S02]  /*07e0*/  ISETP.GE.AND P0, PT, R13, RZ, PT ;  /* 0x000000ff0d00720c */ /* 0x000fe40003f06270 */
[----:B------:R-:W-:-:S11]  /*07f0*/  ISETP.GE.AND P1, PT, R11, RZ, PT ;  /* 0x000000ff0b00720c */ /* 0x000fd60003f26270 */
[----:B------:R-:W-:Y:S02]  /*0800*/  @P0 IMAD.MOV.U32 R10, RZ, RZ, RZ ;  /* 0x000000ffff0a0224 */ /* 0x000fe400078e00ff */
[----:B------:R-:W-:Y:S01]  /*0810*/  @!P0 FFMA R3, R3, 1.84467440737095516160e+19, RZ ;  /* 0x5f80000003038823 */ /* 0x000fe200000000ff */
[----:B------:R-:W-:Y:S02]  /*0820*/  @!P0 IMAD.MOV.U32 R10, RZ, RZ, -0x40 ;  /* 0xffffffc0ff0a8424 */ /* 0x000fe400078e00ff */
[----:B------:R-:W-:Y:S02]  /*0830*/  @!P1 FFMA R2, R0, 1.84467440737095516160e+19, RZ ;  /* 0x5f80000000029823 */ /* 0x000fe400000000ff */
[----:B------:R-:W-:-:S07]  /*0840*/  @!P1 VIADD R10, R10, 0x40 ;  /* 0x000000400a0a9836 */ /* 0x000fce0000000000 */
.L_x_7:
[----:B------:R-:W-:Y:S01]  /*0850*/  LEA R11, R9, 0xc0800000, 0x17 ;  /* 0xc0800000090b7811 */ /* 0x000fe200078eb8ff */
[----:B------:R-:W-:Y:S01]  /*0860*/  VIADD R12, R12, 0xffffff81 ;  /* 0xffffff810c0c7836 */ /* 0x000fe20000000000 */
[----:B------:R-:W-:Y:S03]  /*0870*/  BSSY.RECONVERGENT B2, `(.L_x_12) ;  /* 0x0000035000027945 */ /* 0x000fe60003800200 */
[----:B------:R-:W-:Y:S01]  /*0880*/  IMAD.IADD R11, R2, 0x1, -R11 ;  /* 0x00000001020b7824 */ /* 0x000fe200078e0a0b */
[C---:B------:R-:W-:Y:S01]  /*0890*/  IADD3 R9, PT, PT, R12.reuse, 0x7f, -R9 ;  /* 0x0000007f0c097810 */ /* 0x040fe20007ffe809 */
[----:B------:R-:W-:Y:S02]  /*08a0*/  IMAD R2, R12, -0x800000, R3 ;  /* 0xff8000000c027824 */ /* 0x000fe400078e0203 */
[----:B------:R-:W0:Y:S01]  /*08b0*/  MUFU.RCP R13, R11 ;  /* 0x0000000b000d7308 */ /* 0x000e220000001000 */
[----:B------:R-:W-:Y:S01]  /*08c0*/  FADD.FTZ R15, -R11, -RZ ;  /* 0x800000ff0b0f7221 */ /* 0x000fe20000010100 */
[----:B------:R-:W-:-:S03]  /*08d0*/  IMAD.IADD R9, R9, 0x1, R10 ;  /* 0x0000000109097824 */ /* 0x000fc600078e020a */
[----:B0-----:R-:W-:-:S04]  /*08e0*/  FFMA R14, R13, R15, 1 ;  /* 0x3f8000000d0e7423 */ /* 0x001fc8000000000f */
[----:B------:R-:W-:-:S04]  /*08f0*/  FFMA R16, R13, R14, R13 ;  /* 0x0000000e0d107223 */ /* 0x000fc8000000000d */
[----:B------:R-:W-:-:S04]  /*0900*/  FFMA R3, R2, R16, RZ ;  /* 0x0000001002037223 */ /* 0x000fc800000000ff */
[----:B------:R-:W-:-:S04]  /*0910*/  FFMA R14, R15, R3, R2 ;  /* 0x000000030f0e7223 */ /* 0x000fc80000000002 */
[----:B------:R-:W-:-:S04]  /*0920*/  FFMA R13, R16, R14, R3 ;  /* 0x0000000e100d7223 */ /* 0x000fc80000000003 */
[----:B------:R-:W-:-:S04]  /*0930*/  FFMA R14, R15, R13, R2 ;  /* 0x0000000d0f0e7223 */ /* 0x000fc80000000002 */
[----:B------:R-:W-:-:S05]  /*0940*/  FFMA R2, R16, R14, R13 ;  /* 0x0000000e10027223 */ /* 0x000fca000000000d */
[----:B------:R-:W-:-:S04]  /*0950*/  SHF.R.U32.HI R3, RZ, 0x17, R2 ;  /* 0x00000017ff037819 */ /* 0x000fc80000011602 */
[----:B------:R-:W-:-:S05]  /*0960*/  LOP3.LUT R3, R3, 0xff, RZ, 0xc0, !PT ;  /* 0x000000ff03037812 */ /* 0x000fca00078ec0ff */
[----:B------:R-:W-:-:S04]  /*0970*/  IMAD.IADD R11, R3, 0x1, R9 ;  /* 0x00000001030b7824 */ /* 0x000fc800078e0209 */
[----:B------:R-:W-:-:S05]  /*0980*/  VIADD R3, R11, 0xffffffff ;  /* 0xffffffff0b037836 */ /* 0x000fca0000000000 */
[----:B------:R-:W-:-:S13]  /*0990*/  ISETP.GE.U32.AND P0, PT, R3, 0xfe, PT ;  /* 0x000000fe0300780c */ /* 0x000fda0003f06070 */
[----:B------:R-:W-:Y:S05]  /*09a0*/  @!P0 BRA `(.L_x_13) ;  /* 0x0000000000808947 */ /* 0x000fea0003800000 */
[----:B------:R-:W-:-:S13]  /*09b0*/  ISETP.GT.AND P0, PT, R11, 0xfe, PT ;  /* 0x000000fe0b00780c */ /* 0x000fda0003f04270 */
[----:B------:R-:W-:Y:S05]  /*09c0*/  @P0 BRA `(.L_x_14) ;  /* 0x00000000006c0947 */ /* 0x000fea0003800000 */
[----:B------:R-:W-:-:S13]  /*09d0*/  ISETP.GE.AND P0, PT, R11, 0x1, PT ;  /* 0x000000010b00780c */ /* 0x000fda0003f06270 */
[----:B------:R-:W-:Y:S05]  /*09e0*/  @P0 BRA `(.L_x_15) ;  /* 0x0000000000740947 */ /* 0x000fea0003800000 */
[----:B------:R-:W-:Y:S02]  /*09f0*/  ISETP.GE.AND P0, PT, R11, -0x18, PT ;  /* 0xffffffe80b00780c */ /* 0x000fe40003f06270 */
[----:B------:R-:W-:-:S11]  /*0a00*/  LOP3.LUT R2, R2, 0x80000000, RZ, 0xc0, !PT ;  /* 0x8000000002027812 */ /* 0x000fd600078ec0ff */
[----:B------:R-:W-:Y:S05]  /*0a10*/  @!P0 BRA `(.L_x_15) ;  /* 0x0000000000688947 */ /* 0x000fea0003800000 */
[CCC-:B------:R-:W-:Y:S01]  /*0a20*/  FFMA.RZ R3, R16.reuse, R14.reuse, R13.reuse ;  /* 0x0000000e10037223 */ /* 0x1c0fe2000000c00d */
[C---:B------:R-:W-:Y:S02]  /*0a30*/  VIADD R12, R11.reuse, 0x20 ;  /* 0x000000200b0c7836 */ /* 0x040fe40000000000 */
[CCC-:B------:R-:W-:Y:S01]  /*0a40*/  FFMA.RM R10, R16.reuse, R14.reuse, R13.reuse ;  /* 0x0000000e100a7223 */ /* 0x1c0fe2000000400d */
[----:B------:R-:W-:Y:S02]  /*0a50*/  ISETP.NE.AND P2, PT, R11, RZ, PT ;  /* 0x000000ff0b00720c */ /* 0x000fe40003f45270 */
[----:B------:R-:W-:Y:S01]  /*0a60*/  LOP3.LUT R9, R3, 0x7fffff, RZ, 0xc0, !PT ;  /* 0x007fffff03097812 */ /* 0x000fe200078ec0ff */
[----:B------:R-:W-:Y:S01]  /*0a70*/  FFMA.RP R3, R16, R14, R13 ;  /* 0x0000000e10037223 */ /* 0x000fe2000000800d */
[----:B------:R-:W-:Y:S01]  /*0a80*/  ISETP.NE.AND P1, PT, R11, RZ, PT ;  /* 0x000000ff0b00720c */ /* 0x000fe20003f25270 */
[----:B------:R-:W-:Y:S01]  /*0a90*/  IMAD.MOV R11, RZ, RZ, -R11 ;  /* 0x000000ffff0b7224 */ /* 0x000fe200078e0a0b */
[----:B------:R-:W-:-:S02]  /*0aa0*/  LOP3.LUT R9, R9, 0x800000, RZ, 0xfc, !PT ;  /* 0x0080000009097812 */ /* 0x000fc400078efcff */
[----:B------:R-:W-:Y:S02]  /*0ab0*/  FSETP.NEU.FTZ.AND P0, PT, R3, R10, PT ;  /* 0x0000000a0300720b */ /* 0x000fe40003f1d000 */
[----:B------:R-:W-:Y:S02]  /*0ac0*/  SHF.L.U32 R12, R9, R12, RZ ;  /* 0x0000000c090c7219 */ /* 0x000fe400000006ff */
[----:B------:R-:W-:Y:S02]  /*0ad0*/  SEL R10, R11, RZ, P2 ;  /* 0x000000ff0b0a7207 */ /* 0x000fe40001000000 */
[----:B------:R-:W-:Y:S02]  /*0ae0*/  ISETP.NE.AND P1, PT, R12, RZ, P1 ;  /* 0x000000ff0c00720c */ /* 0x000fe40000f25270 */
[----:B------:R-:W-:Y:S02]  /*0af0*/  SHF.R.U32.HI R10, RZ, R10, R9 ;  /* 0x0000000aff0a7219 */ /* 0x000fe40000011609 */
[----:B------:R-:W-:-:S02]  /*0b00*/  PLOP3.LUT P0, PT, P0, P1, PT, 0xf8, 0x8f ;  /* 0x00000000008f781c */ /* 0x000fc40000703f70 */
[----:B------:R-:W-:Y:S02]  /*0b10*/  SHF.R.U32.HI R12, RZ, 0x1, R10 ;  /* 0x00000001ff0c7819 */ /* 0x000fe4000001160a */
[----:B------:R-:W-:-:S04]  /*0b20*/  SEL R3, RZ, 0x1, !P0 ;  /* 0x00000001ff037807 */ /* 0x000fc80004000000 */
[----:B------:R-:W-:-:S04]  /*0b30*/  LOP3.LUT R3, R3, 0x1, R12, 0xf8, !PT ;  /* 0x0000000103037812 */ /* 0x000fc800078ef80c */
[----:B------:R-:W-:-:S05]  /*0b40*/  LOP3.LUT R3, R3, R10, RZ, 0xc0, !PT ;  /* 0x0000000a03037212 */ /* 0x000fca00078ec0ff */
[----:B------:R-:W-:-:S05]  /*0b50*/  IMAD.IADD R3, R12, 0x1, R3 ;  /* 0x000000010c037824 */ /* 0x000fca00078e0203 */
[----:B------:R-:W-:Y:S01]  /*0b60*/  LOP3.LUT R2, R3, R2, RZ, 0xfc, !PT ;  /* 0x0000000203027212 */ /* 0x000fe200078efcff */
[----:B------:R-:W-:Y:S06]  /*0b70*/  BRA `(.L_x_15) ;  /* 0x0000000000107947 */ /* 0x000fec0003800000 */
.L_x_14:
[----:B------:R-:W-:-:S04]  /*0b80*/  LOP3.LUT R2, R2, 0x80000000, RZ, 0xc0, !PT ;  /* 0x8000000002027812 */ /* 0x000fc800078ec0ff */
[----:B------:R-:W-:Y:S01]  /*0b90*/  LOP3.LUT R2, R2, 0x7f800000, RZ, 0xfc, !PT ;  /* 0x7f80000002027812 */ /* 0x000fe200078efcff */
[----:B------:R-:W-:Y:S06]  /*0ba0*/  BRA `(.L_x_15) ;  /* 0x0000000000047947 */ /* 0x000fec0003800000 */
.L_x_13:
[----:B------:R-:W-:-:S07]  /*0bb0*/  IMAD R2, R9, 0x800000, R2 ;  /* 0x0080000009027824 */ /* 0x000fce00078e0202 */
.L_x_15:
[----:B------:R-:W-:Y:S05]  /*0bc0*/  BSYNC.RECONVERGENT B2 ;  /* 0x0000000000027941 */ /* 0x000fea0003800200 */
.L_x_12:
[----:B------:R-:W-:Y:S05]  /*0bd0*/  BRA `(.L_x_16) ;  /* 0x0000000000207947 */ /* 0x000fea0003800000 */
.L_x_11:
[----:B------:R-:W-:-:S04]  /*0be0*/  LOP3.LUT R2, R2, 0x80000000, R3, 0x48, !PT ;  /* 0x8000000002027812 */ /* 0x000fc800078e4803 */
[----:B------:R-:W-:Y:S01]  /*0bf0*/  LOP3.LUT R2, R2, 0x7f800000, RZ, 0xfc, !PT ;  /* 0x7f80000002027812 */ /* 0x000fe200078efcff */
[----:B------:R-:W-:Y:S06]  /*0c00*/  BRA `(.L_x_16) ;  /* 0x0000000000147947 */ /* 0x000fec0003800000 */
.L_x_10:
[----:B------:R-:W-:Y:S01]  /*0c10*/  LOP3.LUT R2, R2, 0x80000000, R3, 0x48, !PT ;  /* 0x8000000002027812 */ /* 0x000fe200078e4803 */
[----:B------:R-:W-:Y:S06]  /*0c20*/  BRA `(.L_x_16) ;  /* 0x00000000000c7947 */ /* 0x000fec0003800000 */
.L_x_9:
[----:B------:R-:W0:Y:S01]  /*0c30*/  MUFU.RSQ R2, -QNAN ;  /* 0xffc0000000027908 */ /* 0x000e220000001400 */
[----:B------:R-:W-:Y:S05]  /*0c40*/  BRA `(.L_x_16) ;  /* 0x0000000000047947 */ /* 0x000fea0003800000 */
.L_x_8:
[----:B------:R-:W-:-:S07]  /*0c50*/  FADD.FTZ R2, R3, R0 ;  /* 0x0000000003027221 */ /* 0x000fce0000010000 */
.L_x_16:
[----:B------:R-:W-:Y:S05]  /*0c60*/  BSYNC.RECONVERGENT B1 ;  /* 0x0000000000017941 */ /* 0x000fea0003800200 */
.L_x_6:
[----:B------:R-:W-:-:S04]  /*0c70*/  IMAD.MOV.U32 R9, RZ, RZ, 0x0 ;  /* 0x00000000ff097424 */ /* 0x000fc800078e00ff */
[----:B0-----:R-:W-:Y:S05]  /*0c80*/  RET.REL.NODEC R8 `(_Z23kLetterboxBGRA2RGB_FP16yiiiiiiP6__halfiifiif) ;  /* 0xfffffff008dc7950 */ /* 0x001fea0003c3ffff */
.L_x_17:
[----:B------:R-:W-:-:S00]  /*0c90*/  BRA `(.L_x_17) ;  /* 0xfffffffc00fc7947 */ /* 0x000fc0000383ffff */
[----:B------:R-:W-:-:S00]  /*0ca0*/  NOP ;  /* 0x0000000000007918 */ /* 0x000fc00000000000 */
        /* <DEDUP_REMOVED lines=13> */
.L_x_18:


//--------------------- .nv.shared.reserved.0     --------------------------
	.section	.nv.shared.reserved.0,"aw",@nobits
	.weak		__nv_reservedSMEM_offset_0_alias
	.size		__nv_reservedSMEM_offset_0_alias, 0, 64
	.other		__nv_reservedSMEM_offset_0_alias,@"STO_CUDA_RESERVED_SHARED STV_DEFAULT"
__nv_reservedSMEM_offset_0_alias:
	.zero		0
	.zero		64


//--------------------- .nv.constant0._Z23kLetterboxBGRA2RGB_FP16yiiiiiiP6__halfiifiif --------------------------
	.section	.nv.constant0._Z23kLetterboxBGRA2RGB_FP16yiiiiiiP6__halfiifiif,"a",@progbits
	.sectionflags	@""
	.align	4
.nv.constant0._Z23kLetterboxBGRA2RGB_FP16yiiiiiiP6__halfiifiif:
	.zero		960


//--------------------- SYMBOLS --------------------------

	.type		.nv.reservedSmem.offset0,@object
	.size		.nv.reservedSmem.offset0,0x4
